	.headerflags	@"EF_CUDA_TEXMODE_UNIFIED EF_CUDA_64BIT_ADDRESS EF_CUDA_ACCELERATORS EF_CUDA_SM90 EF_CUDA_VIRTUAL_SM(EF_CUDA_SM90)"
	.elftype	@"ET_EXEC"


//--------------------- .nv.info                  --------------------------
	.section	.nv.info,"",@"SHT_CUDA_INFO"
	.align	4


	//----- nvinfo : EIATTR_REGCOUNT
	.align		4
        /*0000*/ 	.byte	0x04, 0x2f
        /*0002*/ 	.short	(.L_1 - .L_0)
	.align		4
.L_0:
        /*0004*/ 	.word	index@(triton_poi_fused__softmax_div_masked_fill_sqrt_4)
        /*0008*/ 	.word	0x00000010


	//----- nvinfo : EIATTR_MIN_STACK_SIZE
	.align		4
.L_1:
        /*000c*/ 	.byte	0x04, 0x12
        /*000e*/ 	.short	(.L_3 - .L_2)
	.align		4
.L_2:
        /*0010*/ 	.word	index@(triton_poi_fused__softmax_div_masked_fill_sqrt_4)
        /*0014*/ 	.word	0x00000000


	//----- nvinfo : EIATTR_FRAME_SIZE
	.align		4
.L_3:
        /*0018*/ 	.byte	0x04, 0x11
        /*001a*/ 	.short	(.L_5 - .L_4)
	.align		4
.L_4:
        /*001c*/ 	.word	index@(triton_poi_fused__softmax_div_masked_fill_sqrt_4)
        /*0020*/ 	.word	0x00000000


	//----- nvinfo : EIATTR_MIN_STACK_SIZE
	.align		4
.L_5:
        /*0024*/ 	.byte	0x04, 0x12
        /*0026*/ 	.short	(.L_7 - .L_6)
	.align		4
.L_6:
        /*0028*/ 	.word	index@(triton_poi_fused__softmax_div_masked_fill_sqrt_4)
        /*002c*/ 	.word	0x00000000
.L_7:


//--------------------- .nv.info.triton_poi_fused__softmax_div_masked_fill_sqrt_4 --------------------------
	.section	.nv.info.triton_poi_fused__softmax_div_masked_fill_sqrt_4,"",@"SHT_CUDA_INFO"
	.sectionflags	@""
	.align	4


	//----- nvinfo : EIATTR_CUDA_API_VERSION
	.align		4
        /*0000*/ 	.byte	0x04, 0x37
        /*0002*/ 	.short	(.L_9 - .L_8)
.L_8:
        /*0004*/ 	.word	0x0000007c


	//----- nvinfo : EIATTR_KPARAM_INFO
	.align		4
.L_9:
        /*0008*/ 	.byte	0x04, 0x17
        /*000a*/ 	.short	(.L_11 - .L_10)
.L_10:
        /*000c*/ 	.word	0x00000000
        /*0010*/ 	.short	0x0004
        /*0012*/ 	.short	0x0020
        /*0014*/ 	.byte	0x00, 0xf0, 0x11, 0x00


	//----- nvinfo : EIATTR_KPARAM_INFO
	.align		4
.L_11:
        /*0018*/ 	.byte	0x04, 0x17
        /*001a*/ 	.short	(.L_13 - .L_12)
.L_12:
        /*001c*/ 	.word	0x00000000
        /*0020*/ 	.short	0x0003
        /*0022*/ 	.short	0x0018
        /*0024*/ 	.byte	0x00, 0xf4, 0x21, 0x00


	//----- nvinfo : EIATTR_KPARAM_INFO
	.align		4
.L_13:
        /*0028*/ 	.byte	0x04, 0x17
        /*002a*/ 	.short	(.L_15 - .L_14)
.L_14:
        /*002c*/ 	.word	0x00000000
        /*0030*/ 	.short	0x0002
        /*0032*/ 	.short	0x0010
        /*0034*/ 	.byte	0x00, 0xf4, 0x21, 0x00


	//----- nvinfo : EIATTR_KPARAM_INFO
	.align		4
.L_15:
        /*0038*/ 	.byte	0x04, 0x17
        /*003a*/ 	.short	(.L_17 - .L_16)
.L_16:
        /*003c*/ 	.word	0x00000000
        /*0040*/ 	.short	0x0001
        /*0042*/ 	.short	0x0008
        /*0044*/ 	.byte	0x00, 0xf4, 0x21, 0x00


	//----- nvinfo : EIATTR_KPARAM_INFO
	.align		4
.L_17:
        /*0048*/ 	.byte	0x04, 0x17
        /*004a*/ 	.short	(.L_19 - .L_18)
.L_18:
        /*004c*/ 	.word	0x00000000
        /*0050*/ 	.short	0x0000
        /*0052*/ 	.short	0x0000
        /*0054*/ 	.byte	0x00, 0xf4, 0x21, 0x00


	//----- nvinfo : EIATTR_SPARSE_MMA_MASK
	.align		4
.L_19:
        /*0058*/ 	.byte	0x03, 0x50
        /*005a*/ 	.short	0x0000


	//----- nvinfo : EIATTR_MAXREG_COUNT
	.align		4
        /*005c*/ 	.byte	0x03, 0x1b
        /*005e*/ 	.short	0x00ff


	//----- nvinfo : EIATTR_EXIT_INSTR_OFFSETS
	.align		4
        /*0060*/ 	.byte	0x04, 0x1c
        /*0062*/ 	.short	(.L_21 - .L_20)


	//   ....[0]....
.L_20:
        /*0064*/ 	.word	0x000002c0


	//   ....[1]....
        /*0068*/ 	.word	0x000002e0


	//----- nvinfo : EIATTR_REQNTID
	.align		4
.L_21:
        /*006c*/ 	.byte	0x04, 0x10
        /*006e*/ 	.short	(.L_23 - .L_22)
.L_22:
        /*0070*/ 	.word	0x00000080
        /*0074*/ 	.word	0x00000001
        /*0078*/ 	.word	0x00000001


	//----- nvinfo : EIATTR_CBANK_PARAM_SIZE
	.align		4
.L_23:
        /*007c*/ 	.byte	0x03, 0x19
        /*007e*/ 	.short	0x0024


	//----- nvinfo : EIATTR_PARAM_CBANK
	.align		4
        /*0080*/ 	.byte	0x04, 0x0a
        /*0082*/ 	.short	(.L_25 - .L_24)
	.align		4
.L_24:
        /*0084*/ 	.word	index@(.nv.constant0.triton_poi_fused__softmax_div_masked_fill_sqrt_4)
        /*0088*/ 	.short	0x0210
        /*008a*/ 	.short	0x0024


	//----- nvinfo : EIATTR_SW_WAR
	.align		4
.L_25:
        /*008c*/ 	.byte	0x04, 0x36
        /*008e*/ 	.short	(.L_27 - .L_26)
.L_26:
        /*0090*/ 	.word	0x00000008
.L_27:


//--------------------- .nv.callgraph             --------------------------
	.section	.nv.callgraph,"",@"SHT_CUDA_CALLGRAPH"
	.align	4
	.sectionentsize	8
	.align		4
        /*0000*/ 	.word	0x00000000
	.align		4
        /*0004*/ 	.word	0xffffffff
	.align		4
        /*0008*/ 	.word	0x00000000
	.align		4
        /*000c*/ 	.word	0xfffffffe
	.align		4
        /*0010*/ 	.word	0x00000000
	.align		4
        /*0014*/ 	.word	0xfffffffd
	.align		4
        /*0018*/ 	.word	0x00000000
	.align		4
        /*001c*/ 	.word	0xfffffffc


//--------------------- .text.triton_poi_fused__softmax_div_masked_fill_sqrt_4 --------------------------
	.section	.text.triton_poi_fused__softmax_div_masked_fill_sqrt_4,"ax",@progbits
	.align	128
        .global         triton_poi_fused__softmax_div_masked_fill_sqrt_4
        .type           triton_poi_fused__softmax_div_masked_fill_sqrt_4,@function
        .size           triton_poi_fused__softmax_div_masked_fill_sqrt_4,(.L_x_1 - triton_poi_fused__softmax_div_masked_fill_sqrt_4)
        .other          triton_poi_fused__softmax_div_masked_fill_sqrt_4,@"STO_CUDA_ENTRY STV_DEFAULT"
triton_poi_fused__softmax_div_masked_fill_sqrt_4:
.text.triton_poi_fused__softmax_div_masked_fill_sqrt_4:
[----:B------:R-:W0:Y:S02]  /*0000*/  LDC R1, c[0x0][0x28] ;  /* 0x00000a00ff017b82 */ /* 0x000e240000000800 */
[----:B------:R-:W1:Y:S01]  /*0010*/  S2R R0, SR_TID.X ;  /* 0x0000000000007919 */ /* 0x000e620000002100 */
[----:B------:R-:W2:Y:S01]  /*0020*/  LDC.64 R2, c[0x0][0x210] ;  /* 0x00008400ff027b82 */ /* 0x000ea20000000a00 */
[----:B------:R-:W-:Y:S01]  /*0030*/  ULDC.64 UR4, c[0x0][0x218] ;  /* 0x0000860000047ab9 */ /* 0x000fe20000000a00 */
[----:B------:R-:W-:Y:S01]  /*0040*/  CS2R R12, SRZ ;  /* 0x00000000000c7805 */ /* 0x000fe2000001ff00 */
[----:B------:R-:W3:Y:S01]  /*0050*/  S2R R9, SR_CTAID.X ;  /* 0x0000000000097919 */ /* 0x000ee20000002500 */
[----:B------:R-:W-:-:S04]  /*0060*/  PRMT R10, RZ, 0x7610, R10 ;  /* 0x00007610ff0a7816 */ /* 0x000fc8000000000a */
[----:B------:R-:W4:Y:S01]  /*0070*/  LDC.64 R4, c[0x0][0x220] ;  /* 0x00008800ff047b82 */ /* 0x000f220000000a00 */
[----:B-1----:R-:W-:-:S05]  /*0080*/  LOP3.LUT R0, R0, 0x7f, RZ, 0xc0, !PT ;  /* 0x0000007f00007812 */ /* 0x002fca00078ec0ff */
[----:B---3--:R-:W-:Y:S01]  /*0090*/  IMAD R7, R9, 0x80, R0 ;  /* 0x0000008009077824 */ /* 0x008fe200078e0200 */
[----:B------:R-:W-:-:S03]  /*00a0*/  SHF.R.S32.HI R0, RZ, 0x18, R9 ;  /* 0x00000018ff007819 */ /* 0x000fc60000011409 */
[C---:B--2---:R-:W-:Y:S01]  /*00b0*/  IMAD.WIDE R2, R7.reuse, 0x4, R2 ;  /* 0x0000000407027825 */ /* 0x044fe200078e0202 */
[C---:B------:R-:W-:Y:S02]  /*00c0*/  ISETP.GE.AND P0, PT, R7.reuse, 0x100, PT ;  /* 0x000001000700780c */ /* 0x040fe40003f06270 */
[----:B------:R-:W-:Y:S02]  /*00d0*/  SGXT R0, R0, 0x1 ;  /* 0x000000010000781a */ /* 0x000fe40000000200 */
[----:B------:R-:W-:Y:S02]  /*00e0*/  IADD3 R8, P1, R7, UR4, RZ ;  /* 0x0000000407087c10 */ /* 0x000fe4000ff3e0ff */
[----:B------:R-:W-:Y:S02]  /*00f0*/  LEA.HI R0, R0, R7, RZ, 0x2 ;  /* 0x0000000700007211 */ /* 0x000fe400078f10ff */
[----:B------:R-:W-:Y:S01]  /*0100*/  LEA.HI.X.SX32 R9, R7, UR5, 0x1, P1 ;  /* 0x0000000507097c11 */ /* 0x000fe200088f0eff */
[----:B------:R-:W-:Y:S01]  /*0110*/  ULDC.64 UR4, c[0x0][0x208] ;  /* 0x0000820000047ab9 */ /* 0x000fe20000000a00 */
[----:B------:R-:W1:Y:S01]  /*0120*/  LDC.64 R6, c[0x0][0x228] ;  /* 0x00008a00ff067b82 */ /* 0x000e620000000a00 */
[----:B------:R-:W-:-:S02]  /*0130*/  SHF.R.S32.HI R11, RZ, 0x2, R0 ;  /* 0x00000002ff0b7819 */ /* 0x000fc40000011400 */
[----:B------:R-:W2:Y:S01]  /*0140*/  @!P0 LDG.E R12, desc[UR4][R2.64] ;  /* 0x00000004020c8981 */ /* 0x000ea2000c1e1900 */
[----:B------:R-:W-:-:S03]  /*0150*/  IMAD.MOV.U32 R0, RZ, RZ, RZ ;  /* 0x000000ffff007224 */ /* 0x000fc600078e00ff */
[----:B------:R-:W3:Y:S01]  /*0160*/  @!P0 LDG.E.U8 R10, desc[UR4][R8.64] ;  /* 0x00000004080a8981 */ /* 0x000ee2000c1e1100 */
[----:B----4-:R-:W-:-:S05]  /*0170*/  IMAD.WIDE R4, R11, 0x4, R4 ;  /* 0x000000040b047825 */ /* 0x010fca00078e0204 */
[----:B------:R-:W4:Y:S01]  /*0180*/  @!P0 LDG.E.EL R0, desc[UR4][R4.64] ;  /* 0x0000000404008981 */ /* 0x000f22000c2e1900 */
[----:B-1----:R-:W-:-:S05]  /*0190*/  IMAD.WIDE R6, R11, 0x4, R6 ;  /* 0x000000040b067825 */ /* 0x002fca00078e0206 */
[----:B------:R-:W5:Y:S01]  /*01a0*/  @!P0 LDG.E.EL R13, desc[UR4][R6.64] ;  /* 0x00000004060d8981 */ /* 0x000f62000c2e1900 */
[----:B--2---:R-:W-:Y:S01]  /*01b0*/  FMUL R12, R12, 0.5 ;  /* 0x3f0000000c0c7820 */ /* 0x004fe20000400000 */
[----:B---3--:R-:W-:-:S04]  /*01c0*/  LOP3.LUT P1, RZ, R10, 0xff, RZ, 0xc0, !PT ;  /* 0x000000ff0aff7812 */ /* 0x008fc8000782c0ff */
[----:B------:R-:W-:-:S05]  /*01d0*/  FSEL R11, R12, -1.00000000000000000000e+09, !P1 ;  /* 0xce6e6b280c0b7808 */ /* 0x000fca0004800000 */
[----:B----4-:R-:W-:-:S04]  /*01e0*/  FADD R0, R11, -R0 ;  /* 0x800000000b007221 */ /* 0x010fc80000000000 */
[----:B------:R-:W-:-:S05]  /*01f0*/  FMUL R0, R0, 1.4426950216293334961 ;  /* 0x3fb8aa3b00007820 */ /* 0x000fca0000400000 */
[----:B------:R-:W-:Y:S02]  /*0200*/  FSETP.GEU.AND P2, PT, R0, -126, PT ;  /* 0xc2fc00000000780b */ /* 0x000fe40003f4e000 */
[C---:B-----5:R-:W-:Y:S02]  /*0210*/  FSETP.GT.AND P1, PT, |R13|.reuse, 8.50705917302346158658e+37, PT ;  /* 0x7e8000000d00780b */ /* 0x060fe40003f24200 */
[----:B------:R-:W-:-:S09]  /*0220*/  FSETP.GEU.AND P3, PT, |R13|, 1.175494350822287508e-38, PT ;  /* 0x008000000d00780b */ /* 0x000fd20003f6e200 */
[----:B------:R-:W-:-:S04]  /*0230*/  @!P2 FMUL R0, R0, 0.5 ;  /* 0x3f0000000000a820 */ /* 0x000fc80000400000 */
[----:B------:R-:W1:Y:S01]  /*0240*/  MUFU.EX2 R4, R0 ;  /* 0x0000000000047308 */ /* 0x000e620000000800 */
[----:B------:R-:W-:-:S04]  /*0250*/  @P1 FMUL R13, R13, 0.25 ;  /* 0x3e8000000d0d1820 */ /* 0x000fc80000400000 */
[----:B------:R-:W-:-:S04]  /*0260*/  @!P3 FMUL R13, R13, 16777216 ;  /* 0x4b8000000d0db820 */ /* 0x000fc80000400000 */
[----:B------:R-:W2:Y:S01]  /*0270*/  MUFU.RCP R5, R13 ;  /* 0x0000000d00057308 */ /* 0x000ea20000001000 */
[----:B-1----:R-:W-:-:S04]  /*0280*/  @!P2 FMUL R4, R4, R4 ;  /* 0x000000040404a220 */ /* 0x002fc80000400000 */
[----:B------:R-:W-:-:S04]  /*0290*/  @P1 FMUL R4, R4, 0.25 ;  /* 0x3e80000004041820 */ /* 0x000fc80000400000 */
[----:B------:R-:W-:-:S04]  /*02a0*/  @!P3 FMUL R4, R4, 16777216 ;  /* 0x4b8000000404b820 */ /* 0x000fc80000400000 */
[----:B--2---:R-:W-:Y:S01]  /*02b0*/  FMUL R5, R5, R4 ;  /* 0x0000000405057220 */ /* 0x004fe20000400000 */
[----:B------:R-:W-:Y:S06]  /*02c0*/  @P0 EXIT ;  /* 0x000000000000094d */ /* 0x000fec0003800000 */
[----:B------:R-:W-:Y:S01]  /*02d0*/  STG.E desc[UR4][R2.64], R5 ;  /* 0x0000000502007986 */ /* 0x000fe2000c101904 */
[----:B------:R-:W-:Y:S05]  /*02e0*/  EXIT ;  /* 0x000000000000794d */ /* 0x000fea0003800000 */
.L_x_0:
[----:B------:R-:W-:-:S00]  /*02f0*/  BRA `(.L_x_0) ;  /* 0xfffffffc00fc7947 */ /* 0x000fc0000383ffff */
[----:B------:R-:W-:-:S00]  /*0300*/  NOP ;  /* 0x0000000000007918 */ /* 0x000fc00000000000 */
[----:B------:R-:W-:-:S00]  /*0310*/  NOP ;  /* 0x0000000000007918 */ /* 0x000fc00000000000 */
[----:B------:R-:W-:-:S00]  /*0320*/  NOP ;  /* 0x0000000000007918 */ /* 0x000fc00000000000 */
[----:B------:R-:W-:-:S00]  /*0330*/  NOP ;  /* 0x0000000000007918 */ /* 0x000fc00000000000 */
[----:B------:R-:W-:-:S00]  /*0340*/  NOP ;  /* 0x0000000000007918 */ /* 0x000fc00000000000 */
[----:B------:R-:W-:-:S00]  /*0350*/  NOP ;  /* 0x0000000000007918 */ /* 0x000fc00000000000 */
[----:B------:R-:W-:-:S00]  /*0360*/  NOP ;  /* 0x0000000000007918 */ /* 0x000fc00000000000 */
[----:B------:R-:W-:-:S00]  /*0370*/  NOP ;  /* 0x0000000000007918 */ /* 0x000fc00000000000 */
.L_x_1:


//--------------------- .nv.constant0.triton_poi_fused__softmax_div_masked_fill_sqrt_4 --------------------------
	.section	.nv.constant0.triton_poi_fused__softmax_div_masked_fill_sqrt_4,"a",@progbits
	.sectionflags	@""
	.align	4
.nv.constant0.triton_poi_fused__softmax_div_masked_fill_sqrt_4:
	.zero		564
